//
// Generated by NVIDIA NVVM Compiler
//
// Compiler Build ID: CL-36424714
// Cuda compilation tools, release 13.0, V13.0.88
// Based on NVVM 20.0.0
//

.version 9.0
.target sm_100
.address_size 64

	// .globl	_Z13invert_kernelPKhPhii

.visible .entry _Z13invert_kernelPKhPhii(
	.param .u64 .ptr .align 1 _Z13invert_kernelPKhPhii_param_0,
	.param .u64 .ptr .align 1 _Z13invert_kernelPKhPhii_param_1,
	.param .u32 _Z13invert_kernelPKhPhii_param_2,
	.param .u32 _Z13invert_kernelPKhPhii_param_3
)
{
	.reg .pred 	%p<4>;
	.reg .b16 	%rs<4>;
	.reg .b32 	%r<14>;
	.reg .b64 	%rd<8>;

	ld.param.u64 	%rd1, [_Z13invert_kernelPKhPhii_param_0];
	ld.param.u64 	%rd2, [_Z13invert_kernelPKhPhii_param_1];
	ld.param.u32 	%r3, [_Z13invert_kernelPKhPhii_param_2];
	ld.param.u32 	%r4, [_Z13invert_kernelPKhPhii_param_3];
	mov.u32 	%r6, %ctaid.x;
	mov.u32 	%r7, %ntid.x;
	mov.u32 	%r8, %tid.x;
	mad.lo.s32 	%r1, %r6, %r7, %r8;
	mov.u32 	%r9, %ctaid.y;
	mov.u32 	%r10, %ntid.y;
	mov.u32 	%r11, %tid.y;
	mad.lo.s32 	%r12, %r9, %r10, %r11;
	setp.ge.s32 	%p1, %r1, %r3;
	setp.ge.s32 	%p2, %r12, %r4;
	or.pred  	%p3, %p1, %p2;
	@%p3 bra 	$L__BB0_2;
	cvta.to.global.u64 	%rd3, %rd1;
	cvta.to.global.u64 	%rd4, %rd2;
	mad.lo.s32 	%r13, %r3, %r12, %r1;
	cvt.s64.s32 	%rd5, %r13;
	add.s64 	%rd6, %rd3, %rd5;
	ld.global.nc.u8 	%rs1, [%rd6];
	cvt.u16.u8 	%rs2, %rs1;
	not.b16 	%rs3, %rs2;
	add.s64 	%rd7, %rd4, %rd5;
	st.global.u8 	[%rd7], %rs3;
$L__BB0_2:
	ret;

}


// ===== COMPILED SASS (sm_100) =====

	.target	sm_100

	.elftype	@"ET_EXEC"


//--------------------- .note.nv.tkinfo           --------------------------
	.section	.note.nv.tkinfo,"",@"SHT_NOTE"
	.sectionflags	@"SHF_NOTE_NV_TKINFO"
	.tkinfo
        /*0018*/ 	.word	0x00000002
        /*0030*/ 	.string	""
        /*0030*/ 	.string	"ptxas"
        /*0030*/ 	.string	"Cuda compilation tools, release 13.0, V13.0.88"
        /*0030*/ 	.string	"Build cuda_13.0.r13.0/compiler.36424714_0"
        /*0030*/ 	.string	"-arch sm_100 -m 64 "



//--------------------- .note.nv.cuinfo           --------------------------
	.section	.note.nv.cuinfo,"",@"SHT_NOTE"
	.sectionflags	@"SHF_NOTE_NV_CUINFO"
        /*0018*/ 	.short	0x0002
        /*001a*/ 	.short	0x0064
        /*001c*/ 	.short	0x0082
	.zero		2


//--------------------- .nv.info                  --------------------------
	.section	.nv.info,"",@"SHT_CUDA_INFO"
	.align	4


	//----- nvinfo : EIATTR_REGCOUNT
	.align		4
        /*0000*/ 	.byte	0x04, 0x2f
        /*0002*/ 	.short	(.L_1 - .L_0)
	.align		4
.L_0:
        /*0004*/ 	.word	index@(_Z13invert_kernelPKhPhii)
        /*0008*/ 	.word	0x0000000a


	//----- nvinfo : EIATTR_FRAME_SIZE
	.align		4
.L_1:
        /*000c*/ 	.byte	0x04, 0x11
        /*000e*/ 	.short	(.L_3 - .L_2)
	.align		4
.L_2:
        /*0010*/ 	.word	index@(_Z13invert_kernelPKhPhii)
        /*0014*/ 	.word	0x00000000


	//----- nvinfo : EIATTR_MIN_STACK_SIZE
	.align		4
.L_3:
        /*0018*/ 	.byte	0x04, 0x12
        /*001a*/ 	.short	(.L_5 - .L_4)
	.align		4
.L_4:
        /*001c*/ 	.word	index@(_Z13invert_kernelPKhPhii)
        /*0020*/ 	.word	0x00000000
.L_5:


//--------------------- .nv.compat                --------------------------
	.section	.nv.compat,"",@"SHT_CUDA_COMPAT_INFO"
	.align	4
        /*0000*/ 	.byte	0x02, 0x09, 0x00, 0x00, 0x02, 0x02, 0x01, 0x00, 0x02, 0x05, 0x05, 0x00, 0x03, 0x07, 0x01, 0x01
        /*0010*/ 	.byte	0x02, 0x03, 0x00, 0x00, 0x02, 0x06, 0x01, 0x00, 0x04, 0x0b, 0x08, 0x00, 0x09, 0x00, 0x00, 0x00
        /*0020*/ 	.byte	0x00, 0x00, 0x00, 0x00


//--------------------- .nv.info._Z13invert_kernelPKhPhii --------------------------
	.section	.nv.info._Z13invert_kernelPKhPhii,"",@"SHT_CUDA_INFO"
	.sectionflags	@""
	.align	4


	//----- nvinfo : EIATTR_CUDA_API_VERSION
	.align		4
        /*0000*/ 	.byte	0x04, 0x37
        /*0002*/ 	.short	(.L_7 - .L_6)
.L_6:
        /*0004*/ 	.word	0x00000082


	//----- nvinfo : EIATTR_KPARAM_INFO
	.align		4
.L_7:
        /*0008*/ 	.byte	0x04, 0x17
        /*000a*/ 	.short	(.L_9 - .L_8)
.L_8:
        /*000c*/ 	.word	0x00000000
        /*0010*/ 	.short	0x0003
        /*0012*/ 	.short	0x0014
        /*0014*/ 	.byte	0x00, 0xf0, 0x11, 0x00


	//----- nvinfo : EIATTR_KPARAM_INFO
	.align		4
.L_9:
        /*0018*/ 	.byte	0x04, 0x17
        /*001a*/ 	.short	(.L_11 - .L_10)
.L_10:
        /*001c*/ 	.word	0x00000000
        /*0020*/ 	.short	0x0002
        /*0022*/ 	.short	0x0010
        /*0024*/ 	.byte	0x00, 0xf0, 0x11, 0x00


	//----- nvinfo : EIATTR_KPARAM_INFO
	.align		4
.L_11:
        /*0028*/ 	.byte	0x04, 0x17
        /*002a*/ 	.short	(.L_13 - .L_12)
.L_12:
        /*002c*/ 	.word	0x00000000
        /*0030*/ 	.short	0x0001
        /*0032*/ 	.short	0x0008
        /*0034*/ 	.byte	0x00, 0xf5, 0x21, 0x00


	//----- nvinfo : EIATTR_KPARAM_INFO
	.align		4
.L_13:
        /*0038*/ 	.byte	0x04, 0x17
        /*003a*/ 	.short	(.L_15 - .L_14)
.L_14:
        /*003c*/ 	.word	0x00000000
        /*0040*/ 	.short	0x0000
        /*0042*/ 	.short	0x0000
        /*0044*/ 	.byte	0x00, 0xf5, 0x21, 0x00


	//----- nvinfo : EIATTR_SPARSE_MMA_MASK
	.align		4
.L_15:
        /*0048*/ 	.byte	0x03, 0x50
        /*004a*/ 	.short	0x0000


	//----- nvinfo : EIATTR_MAXREG_COUNT
	.align		4
        /*004c*/ 	.byte	0x03, 0x1b
        /*004e*/ 	.short	0x00ff


	//----- nvinfo : EIATTR_MERCURY_ISA_VERSION
	.align		4
        /*0050*/ 	.byte	0x03, 0x5f
        /*0052*/ 	.short	0x0101


	//----- nvinfo : EIATTR_VRC_CTA_INIT_COUNT
	.align		4
        /*0054*/ 	.byte	0x02, 0x4a
	.zero		1
	.zero		1


	//----- nvinfo : EIATTR_EXIT_INSTR_OFFSETS
	.align		4
        /*0058*/ 	.byte	0x04, 0x1c
        /*005a*/ 	.short	(.L_17 - .L_16)


	//   ....[0]....
.L_16:
        /*005c*/ 	.word	0x000000c0


	//   ....[1]....
        /*0060*/ 	.word	0x00000180


	//----- nvinfo : EIATTR_CBANK_PARAM_SIZE
	.align		4
.L_17:
        /*0064*/ 	.byte	0x03, 0x19
        /*0066*/ 	.short	0x0018


	//----- nvinfo : EIATTR_PARAM_CBANK
	.align		4
        /*0068*/ 	.byte	0x04, 0x0a
        /*006a*/ 	.short	(.L_19 - .L_18)
	.align		4
.L_18:
        /*006c*/ 	.word	index@(.nv.constant0._Z13invert_kernelPKhPhii)
        /*0070*/ 	.short	0x0380
        /*0072*/ 	.short	0x0018


	//----- nvinfo : EIATTR_SW_WAR
	.align		4
.L_19:
        /*0074*/ 	.byte	0x04, 0x36
        /*0076*/ 	.short	(.L_21 - .L_20)
.L_20:
        /*0078*/ 	.word	0x00000008
.L_21:


//--------------------- .nv.callgraph             --------------------------
	.section	.nv.callgraph,"",@"SHT_CUDA_CALLGRAPH"
	.align	4
	.sectionentsize	8
	.align		4
        /*0000*/ 	.word	0x00000000
	.align		4
        /*0004*/ 	.word	0xffffffff
	.align		4
        /*0008*/ 	.word	0x00000000
	.align		4
        /*000c*/ 	.word	0xfffffffe
	.align		4
        /*0010*/ 	.word	0x00000000
	.align		4
        /*0014*/ 	.word	0xfffffffd
	.align		4
        /*0018*/ 	.word	0x00000000
	.align		4
        /*001c*/ 	.word	0xfffffffc


//--------------------- .text._Z13invert_kernelPKhPhii --------------------------
	.section	.text._Z13invert_kernelPKhPhii,"ax",@progbits
	.align	128
        .global         _Z13invert_kernelPKhPhii
        .type           _Z13invert_kernelPKhPhii,@function
        .size           _Z13invert_kernelPKhPhii,(.L_x_1 - _Z13invert_kernelPKhPhii)
        .other          _Z13invert_kernelPKhPhii,@"STO_CUDA_ENTRY STV_DEFAULT"
_Z13invert_kernelPKhPhii:
.text._Z13invert_kernelPKhPhii:
[----:B------:R-:W-:Y:S01]  /*0000*/  LDC R1, c[0x0][0x37c] ;  /* 0x0000df00ff017b82 */ /* 0x000fe20000000800 */
[----:B------:R-:W0:Y:S07]  /*0010*/  S2R R2, SR_TID.Y ;  /* 0x0000000000027919 */ /* 0x000e2e0000002200 */
[----:B------:R-:W1:Y:S01]  /*0020*/  LDC R0, c[0x0][0x360] ;  /* 0x0000d800ff007b82 */ /* 0x000e620000000800 */
[----:B------:R-:W2:Y:S01]  /*0030*/  LDCU.64 UR6, c[0x0][0x390] ;  /* 0x00007200ff0677ac */ /* 0x000ea20008000a00 */
[----:B------:R-:W1:Y:S06]  /*0040*/  S2R R5, SR_TID.X ;  /* 0x0000000000057919 */ /* 0x000e6c0000002100 */
[----:B------:R-:W0:Y:S08]  /*0050*/  S2UR UR5, SR_CTAID.Y ;  /* 0x00000000000579c3 */ /* 0x000e300000002600 */
[----:B------:R-:W0:Y:S08]  /*0060*/  LDC R3, c[0x0][0x364] ;  /* 0x0000d900ff037b82 */ /* 0x000e300000000800 */
[----:B------:R-:W1:Y:S01]  /*0070*/  S2UR UR4, SR_CTAID.X ;  /* 0x00000000000479c3 */ /* 0x000e620000002500 */
[----:B0-----:R-:W-:-:S05]  /*0080*/  IMAD R3, R3, UR5, R2 ;  /* 0x0000000503037c24 */ /* 0x001fca000f8e0202 */
[----:B--2---:R-:W-:Y:S01]  /*0090*/  ISETP.GE.AND P0, PT, R3, UR7, PT ;  /* 0x0000000703007c0c */ /* 0x004fe2000bf06270 */
[----:B-1----:R-:W-:-:S05]  /*00a0*/  IMAD R0, R0, UR4, R5 ;  /* 0x0000000400007c24 */ /* 0x002fca000f8e0205 */
[----:B------:R-:W-:-:S13]  /*00b0*/  ISETP.GE.OR P0, PT, R0, UR6, P0 ;  /* 0x0000000600007c0c */ /* 0x000fda0008706670 */
[----:B------:R-:W-:Y:S05]  /*00c0*/  @P0 EXIT ;  /* 0x000000000000094d */ /* 0x000fea0003800000 */
[----:B------:R-:W0:Y:S01]  /*00d0*/  LDCU.128 UR8, c[0x0][0x380] ;  /* 0x00007000ff0877ac */ /* 0x000e220008000c00 */
[----:B------:R-:W-:Y:S01]  /*00e0*/  IMAD R0, R3, UR6, R0 ;  /* 0x0000000603007c24 */ /* 0x000fe2000f8e0200 */
[----:B------:R-:W1:Y:S04]  /*00f0*/  LDCU.64 UR4, c[0x0][0x358] ;  /* 0x00006b00ff0477ac */ /* 0x000e680008000a00 */
[----:B------:R-:W-:Y:S02]  /*0100*/  SHF.R.S32.HI R5, RZ, 0x1f, R0 ;  /* 0x0000001fff057819 */ /* 0x000fe40000011400 */
[----:B0-----:R-:W-:-:S04]  /*0110*/  IADD3 R2, P0, PT, R0, UR8, RZ ;  /* 0x0000000800027c10 */ /* 0x001fc8000ff1e0ff */
[----:B------:R-:W-:-:S05]  /*0120*/  IADD3.X R3, PT, PT, R5, UR9, RZ, P0, !PT ;  /* 0x0000000905037c10 */ /* 0x000fca00087fe4ff */
[----:B-1----:R-:W2:Y:S01]  /*0130*/  LDG.E.U8.CONSTANT R2, desc[UR4][R2.64] ;  /* 0x0000000402027981 */ /* 0x002ea2000c1e9100 */
[----:B------:R-:W-:-:S04]  /*0140*/  IADD3 R4, P0, PT, R0, UR10, RZ ;  /* 0x0000000a00047c10 */ /* 0x000fc8000ff1e0ff */
[----:B------:R-:W-:Y:S02]  /*0150*/  IADD3.X R5, PT, PT, R5, UR11, RZ, P0, !PT ;  /* 0x0000000b05057c10 */ /* 0x000fe400087fe4ff */
[----:B--2---:R-:W-:-:S05]  /*0160*/  LOP3.LUT R7, RZ, R2, RZ, 0x33, !PT ;  /* 0x00000002ff077212 */ /* 0x004fca00078e33ff */
[----:B------:R-:W-:Y:S01]  /*0170*/  STG.E.U8 desc[UR4][R4.64], R7 ;  /* 0x0000000704007986 */ /* 0x000fe2000c101104 */
[----:B------:R-:W-:Y:S05]  /*0180*/  EXIT ;  /* 0x000000000000794d */ /* 0x000fea0003800000 */
.L_x_0:
[----:B------:R-:W-:-:S00]  /*0190*/  BRA `(.L_x_0) ;  /* 0xfffffffc00fc7947 */ /* 0x000fc0000383ffff */
[----:B------:R-:W-:-:S00]  /*01a0*/  NOP ;  /* 0x0000000000007918 */ /* 0x000fc00000000000 */
        /* <DEDUP_REMOVED lines=13> */
.L_x_1:


//--------------------- .nv.shared.reserved.0     --------------------------
	.section	.nv.shared.reserved.0,"aw",@nobits
	.weak		__nv_reservedSMEM_offset_0_alias
	.size		__nv_reservedSMEM_offset_0_alias, 0, 64
	.other		__nv_reservedSMEM_offset_0_alias,@"STO_CUDA_RESERVED_SHARED STV_DEFAULT"
__nv_reservedSMEM_offset_0_alias:
	.zero		0
	.zero		64


//--------------------- .nv.constant0._Z13invert_kernelPKhPhii --------------------------
	.section	.nv.constant0._Z13invert_kernelPKhPhii,"a",@progbits
	.sectionflags	@""
	.align	4
.nv.constant0._Z13invert_kernelPKhPhii:
	.zero		920


//--------------------- SYMBOLS --------------------------

	.type		.nv.reservedSmem.offset0,@object
	.size		.nv.reservedSmem.offset0,0x4
